//
// Generated by NVIDIA NVVM Compiler
//
// Compiler Build ID: CL-36424714
// Cuda compilation tools, release 13.0, V13.0.88
// Based on NVVM 20.0.0
//

.version 9.0
.target sm_100
.address_size 64

	// .globl	_Z4InitPf

.visible .entry _Z4InitPf(
	.param .u64 .ptr .align 1 _Z4InitPf_param_0
)
{
	.reg .pred 	%p<5>;
	.reg .b32 	%r<8>;
	.reg .b64 	%rd<9>;

	ld.param.u64 	%rd2, [_Z4InitPf_param_0];
	cvta.to.global.u64 	%rd1, %rd2;
	mov.u32 	%r1, %tid.x;
	mov.u32 	%r2, %ctaid.x;
	mov.u32 	%r4, %ntid.x;
	mad.lo.s32 	%r3, %r2, %r4, %r1;
	setp.gt.s32 	%p1, %r3, 2499;
	@%p1 bra 	$L__BB0_7;
	setp.eq.s32 	%p2, %r2, 0;
	@%p2 bra 	$L__BB0_3;
	mul.wide.s32 	%rd3, %r3, 4;
	add.s64 	%rd4, %rd1, %rd3;
	mov.b32 	%r5, 0;
	st.global.u32 	[%rd4], %r5;
	bra.uni 	$L__BB0_7;
$L__BB0_3:
	setp.eq.s32 	%p3, %r1, 49;
	@%p3 bra 	$L__BB0_5;
	setp.ne.s32 	%p4, %r1, 0;
	@%p4 bra 	$L__BB0_6;
$L__BB0_5:
	mul.wide.u32 	%rd5, %r3, 4;
	add.s64 	%rd6, %rd1, %rd5;
	mov.b32 	%r6, 0;
	st.global.u32 	[%rd6], %r6;
	bra.uni 	$L__BB0_7;
$L__BB0_6:
	mul.wide.u32 	%rd7, %r3, 4;
	add.s64 	%rd8, %rd1, %rd7;
	mov.b32 	%r7, 1065353216;
	st.global.u32 	[%rd8], %r7;
$L__BB0_7:
	ret;

}
	// .globl	_Z4StepPfS_
.visible .entry _Z4StepPfS_(
	.param .u64 .ptr .align 1 _Z4StepPfS__param_0,
	.param .u64 .ptr .align 1 _Z4StepPfS__param_1
)
{
	.reg .pred 	%p<6>;
	.reg .b32 	%r<11>;
	.reg .b32 	%f<9>;
	.reg .b64 	%rd<12>;

	ld.param.u64 	%rd1, [_Z4StepPfS__param_0];
	ld.param.u64 	%rd2, [_Z4StepPfS__param_1];
	mov.u32 	%r1, %tid.x;
	mov.u32 	%r2, %ctaid.x;
	mov.u32 	%r3, %ntid.x;
	mul.lo.s32 	%r4, %r2, %r3;
	add.s32 	%r5, %r4, %r1;
	setp.gt.s32 	%p1, %r5, 2499;
	@%p1 bra 	$L__BB1_6;
	setp.eq.s32 	%p2, %r2, 0;
	@%p2 bra 	$L__BB1_6;
	setp.eq.s32 	%p3, %r2, 49;
	@%p3 bra 	$L__BB1_6;
	setp.eq.s32 	%p4, %r1, 0;
	@%p4 bra 	$L__BB1_6;
	setp.eq.s32 	%p5, %r1, 49;
	@%p5 bra 	$L__BB1_6;
	cvta.to.global.u64 	%rd3, %rd1;
	add.s32 	%r6, %r4, %r3;
	shl.b32 	%r7, %r3, 1;
	sub.s32 	%r8, %r6, %r7;
	add.s32 	%r9, %r8, %r1;
	mul.wide.s32 	%rd4, %r5, 4;
	add.s64 	%rd5, %rd3, %rd4;
	ld.global.f32 	%f1, [%rd5+4];
	ld.global.f32 	%f2, [%rd5+-4];
	add.f32 	%f3, %f1, %f2;
	shl.b32 	%r10, %r3, 2;
	cvt.u64.u32 	%rd6, %r10;
	add.s64 	%rd7, %rd5, %rd6;
	ld.global.f32 	%f4, [%rd7];
	add.f32 	%f5, %f3, %f4;
	mul.wide.s32 	%rd8, %r9, 4;
	add.s64 	%rd9, %rd3, %rd8;
	ld.global.f32 	%f6, [%rd9];
	add.f32 	%f7, %f5, %f6;
	mul.f32 	%f8, %f7, 0f3E800000;
	cvta.to.global.u64 	%rd10, %rd2;
	add.s64 	%rd11, %rd10, %rd4;
	st.global.f32 	[%rd11], %f8;
$L__BB1_6:
	ret;

}


// ===== COMPILED SASS (sm_100) =====

	.target	sm_100

	.elftype	@"ET_EXEC"


//--------------------- .note.nv.tkinfo           --------------------------
	.section	.note.nv.tkinfo,"",@"SHT_NOTE"
	.sectionflags	@"SHF_NOTE_NV_TKINFO"
	.tkinfo
        /*0018*/ 	.word	0x00000002
        /*0030*/ 	.string	""
        /*0030*/ 	.string	"ptxas"
        /*0030*/ 	.string	"Cuda compilation tools, release 13.0, V13.0.88"
        /*0030*/ 	.string	"Build cuda_13.0.r13.0/compiler.36424714_0"
        /*0030*/ 	.string	"-arch sm_100 -m 64 "



//--------------------- .note.nv.cuinfo           --------------------------
	.section	.note.nv.cuinfo,"",@"SHT_NOTE"
	.sectionflags	@"SHF_NOTE_NV_CUINFO"
        /*0018*/ 	.short	0x0002
        /*001a*/ 	.short	0x0064
        /*001c*/ 	.short	0x0082
	.zero		2


//--------------------- .nv.info                  --------------------------
	.section	.nv.info,"",@"SHT_CUDA_INFO"
	.align	4


	//----- nvinfo : EIATTR_REGCOUNT
	.align		4
        /*0000*/ 	.byte	0x04, 0x2f
        /*0002*/ 	.short	(.L_1 - .L_0)
	.align		4
.L_0:
        /*0004*/ 	.word	index@(_Z4InitPf)
        /*0008*/ 	.word	0x0000000a


	//----- nvinfo : EIATTR_FRAME_SIZE
	.align		4
.L_1:
        /*000c*/ 	.byte	0x04, 0x11
        /*000e*/ 	.short	(.L_3 - .L_2)
	.align		4
.L_2:
        /*0010*/ 	.word	index@(_Z4InitPf)
        /*0014*/ 	.word	0x00000000


	//----- nvinfo : EIATTR_REGCOUNT
	.align		4
.L_3:
        /*0018*/ 	.byte	0x04, 0x2f
        /*001a*/ 	.short	(.L_5 - .L_4)
	.align		4
.L_4:
        /*001c*/ 	.word	index@(_Z4StepPfS_)
        /*0020*/ 	.word	0x00000010


	//----- nvinfo : EIATTR_FRAME_SIZE
	.align		4
.L_5:
        /*0024*/ 	.byte	0x04, 0x11
        /*0026*/ 	.short	(.L_7 - .L_6)
	.align		4
.L_6:
        /*0028*/ 	.word	index@(_Z4StepPfS_)
        /*002c*/ 	.word	0x00000000


	//----- nvinfo : EIATTR_MIN_STACK_SIZE
	.align		4
.L_7:
        /*0030*/ 	.byte	0x04, 0x12
        /*0032*/ 	.short	(.L_9 - .L_8)
	.align		4
.L_8:
        /*0034*/ 	.word	index@(_Z4StepPfS_)
        /*0038*/ 	.word	0x00000000


	//----- nvinfo : EIATTR_MIN_STACK_SIZE
	.align		4
.L_9:
        /*003c*/ 	.byte	0x04, 0x12
        /*003e*/ 	.short	(.L_11 - .L_10)
	.align		4
.L_10:
        /*0040*/ 	.word	index@(_Z4InitPf)
        /*0044*/ 	.word	0x00000000
.L_11:


//--------------------- .nv.compat                --------------------------
	.section	.nv.compat,"",@"SHT_CUDA_COMPAT_INFO"
	.align	4
        /*0000*/ 	.byte	0x02, 0x09, 0x00, 0x00, 0x02, 0x02, 0x01, 0x00, 0x02, 0x05, 0x05, 0x00, 0x03, 0x07, 0x01, 0x01
        /*0010*/ 	.byte	0x02, 0x03, 0x00, 0x00, 0x02, 0x06, 0x01, 0x00, 0x04, 0x0b, 0x08, 0x00, 0x09, 0x00, 0x00, 0x00
        /*0020*/ 	.byte	0x00, 0x00, 0x00, 0x00


//--------------------- .nv.info._Z4StepPfS_      --------------------------
	.section	.nv.info._Z4StepPfS_,"",@"SHT_CUDA_INFO"
	.sectionflags	@""
	.align	4


	//----- nvinfo : EIATTR_CUDA_API_VERSION
	.align		4
        /*0000*/ 	.byte	0x04, 0x37
        /*0002*/ 	.short	(.L_13 - .L_12)
.L_12:
        /*0004*/ 	.word	0x00000082


	//----- nvinfo : EIATTR_KPARAM_INFO
	.align		4
.L_13:
        /*0008*/ 	.byte	0x04, 0x17
        /*000a*/ 	.short	(.L_15 - .L_14)
.L_14:
        /*000c*/ 	.word	0x00000000
        /*0010*/ 	.short	0x0001
        /*0012*/ 	.short	0x0008
        /*0014*/ 	.byte	0x00, 0xf5, 0x21, 0x00


	//----- nvinfo : EIATTR_KPARAM_INFO
	.align		4
.L_15:
        /*0018*/ 	.byte	0x04, 0x17
        /*001a*/ 	.short	(.L_17 - .L_16)
.L_16:
        /*001c*/ 	.word	0x00000000
        /*0020*/ 	.short	0x0000
        /*0022*/ 	.short	0x0000
        /*0024*/ 	.byte	0x00, 0xf5, 0x21, 0x00


	//----- nvinfo : EIATTR_SPARSE_MMA_MASK
	.align		4
.L_17:
        /*0028*/ 	.byte	0x03, 0x50
        /*002a*/ 	.short	0x0000


	//----- nvinfo : EIATTR_MAXREG_COUNT
	.align		4
        /*002c*/ 	.byte	0x03, 0x1b
        /*002e*/ 	.short	0x00ff


	//----- nvinfo : EIATTR_MERCURY_ISA_VERSION
	.align		4
        /*0030*/ 	.byte	0x03, 0x5f
        /*0032*/ 	.short	0x0101


	//----- nvinfo : EIATTR_VRC_CTA_INIT_COUNT
	.align		4
        /*0034*/ 	.byte	0x02, 0x4a
	.zero		1
	.zero		1


	//----- nvinfo : EIATTR_EXIT_INSTR_OFFSETS
	.align		4
        /*0038*/ 	.byte	0x04, 0x1c
        /*003a*/ 	.short	(.L_19 - .L_18)


	//   ....[0]....
.L_18:
        /*003c*/ 	.word	0x00000070


	//   ....[1]....
        /*0040*/ 	.word	0x00000090


	//   ....[2]....
        /*0044*/ 	.word	0x000000b0


	//   ....[3]....
        /*0048*/ 	.word	0x000000d0


	//   ....[4]....
        /*004c*/ 	.word	0x000000f0


	//   ....[5]....
        /*0050*/ 	.word	0x00000240


	//----- nvinfo : EIATTR_CBANK_PARAM_SIZE
	.align		4
.L_19:
        /*0054*/ 	.byte	0x03, 0x19
        /*0056*/ 	.short	0x0010


	//----- nvinfo : EIATTR_PARAM_CBANK
	.align		4
        /*0058*/ 	.byte	0x04, 0x0a
        /*005a*/ 	.short	(.L_21 - .L_20)
	.align		4
.L_20:
        /*005c*/ 	.word	index@(.nv.constant0._Z4StepPfS_)
        /*0060*/ 	.short	0x0380
        /*0062*/ 	.short	0x0010


	//----- nvinfo : EIATTR_SW_WAR
	.align		4
.L_21:
        /*0064*/ 	.byte	0x04, 0x36
        /*0066*/ 	.short	(.L_23 - .L_22)
.L_22:
        /*0068*/ 	.word	0x00000008
.L_23:


//--------------------- .nv.info._Z4InitPf        --------------------------
	.section	.nv.info._Z4InitPf,"",@"SHT_CUDA_INFO"
	.sectionflags	@""
	.align	4


	//----- nvinfo : EIATTR_CUDA_API_VERSION
	.align		4
        /*0000*/ 	.byte	0x04, 0x37
        /*0002*/ 	.short	(.L_25 - .L_24)
.L_24:
        /*0004*/ 	.word	0x00000082


	//----- nvinfo : EIATTR_KPARAM_INFO
	.align		4
.L_25:
        /*0008*/ 	.byte	0x04, 0x17
        /*000a*/ 	.short	(.L_27 - .L_26)
.L_26:
        /*000c*/ 	.word	0x00000000
        /*0010*/ 	.short	0x0000
        /*0012*/ 	.short	0x0000
        /*0014*/ 	.byte	0x00, 0xf5, 0x21, 0x00


	//----- nvinfo : EIATTR_SPARSE_MMA_MASK
	.align		4
.L_27:
        /*0018*/ 	.byte	0x03, 0x50
        /*001a*/ 	.short	0x0000


	//----- nvinfo : EIATTR_MAXREG_COUNT
	.align		4
        /*001c*/ 	.byte	0x03, 0x1b
        /*001e*/ 	.short	0x00ff


	//----- nvinfo : EIATTR_MERCURY_ISA_VERSION
	.align		4
        /*0020*/ 	.byte	0x03, 0x5f
        /*0022*/ 	.short	0x0101


	//----- nvinfo : EIATTR_VRC_CTA_INIT_COUNT
	.align		4
        /*0024*/ 	.byte	0x02, 0x4a
	.zero		1
	.zero		1


	//----- nvinfo : EIATTR_EXIT_INSTR_OFFSETS
	.align		4
        /*0028*/ 	.byte	0x04, 0x1c
        /*002a*/ 	.short	(.L_29 - .L_28)


	//   ....[0]....
.L_28:
        /*002c*/ 	.word	0x00000060


	//   ....[1]....
        /*0030*/ 	.word	0x000000c0


	//   ....[2]....
        /*0034*/ 	.word	0x00000120


	//   ....[3]....
        /*0038*/ 	.word	0x00000170


	//----- nvinfo : EIATTR_CBANK_PARAM_SIZE
	.align		4
.L_29:
        /*003c*/ 	.byte	0x03, 0x19
        /*003e*/ 	.short	0x0008


	//----- nvinfo : EIATTR_PARAM_CBANK
	.align		4
        /*0040*/ 	.byte	0x04, 0x0a
        /*0042*/ 	.short	(.L_31 - .L_30)
	.align		4
.L_30:
        /*0044*/ 	.word	index@(.nv.constant0._Z4InitPf)
        /*0048*/ 	.short	0x0380
        /*004a*/ 	.short	0x0008


	//----- nvinfo : EIATTR_SW_WAR
	.align		4
.L_31:
        /*004c*/ 	.byte	0x04, 0x36
        /*004e*/ 	.short	(.L_33 - .L_32)
.L_32:
        /*0050*/ 	.word	0x00000008
.L_33:


//--------------------- .nv.callgraph             --------------------------
	.section	.nv.callgraph,"",@"SHT_CUDA_CALLGRAPH"
	.align	4
	.sectionentsize	8
	.align		4
        /*0000*/ 	.word	0x00000000
	.align		4
        /*0004*/ 	.word	0xffffffff
	.align		4
        /*0008*/ 	.word	0x00000000
	.align		4
        /*000c*/ 	.word	0xfffffffe
	.align		4
        /*0010*/ 	.word	0x00000000
	.align		4
        /*0014*/ 	.word	0xfffffffd
	.align		4
        /*0018*/ 	.word	0x00000000
	.align		4
        /*001c*/ 	.word	0xfffffffc


//--------------------- .text._Z4StepPfS_         --------------------------
	.section	.text._Z4StepPfS_,"ax",@progbits
	.align	128
        .global         _Z4StepPfS_
        .type           _Z4StepPfS_,@function
        .size           _Z4StepPfS_,(.L_x_2 - _Z4StepPfS_)
        .other          _Z4StepPfS_,@"STO_CUDA_ENTRY STV_DEFAULT"
_Z4StepPfS_:
.text._Z4StepPfS_:
[----:B------:R-:W-:Y:S01]  /*0000*/  LDC R1, c[0x0][0x37c] ;  /* 0x0000df00ff017b82 */ /* 0x000fe20000000800 */
[----:B------:R-:W0:Y:S07]  /*0010*/  S2R R2, SR_CTAID.X ;  /* 0x0000000000027919 */ /* 0x000e2e0000002500 */
[----:B------:R-:W0:Y:S01]  /*0020*/  LDC R9, c[0x0][0x360] ;  /* 0x0000d800ff097b82 */ /* 0x000e220000000800 */
[----:B------:R-:W1:Y:S01]  /*0030*/  S2R R7, SR_TID.X ;  /* 0x0000000000077919 */ /* 0x000e620000002100 */
[----:B0-----:R-:W-:-:S05]  /*0040*/  IMAD R0, R2, R9, RZ ;  /* 0x0000000902007224 */ /* 0x001fca00078e02ff */
[----:B-1----:R-:W-:-:S04]  /*0050*/  IADD3 R11, PT, PT, R0, R7, RZ ;  /* 0x00000007000b7210 */ /* 0x002fc80007ffe0ff */
[----:B------:R-:W-:-:S13]  /*0060*/  ISETP.GT.AND P0, PT, R11, 0x9c3, PT ;  /* 0x000009c30b00780c */ /* 0x000fda0003f04270 */
[----:B------:R-:W-:Y:S05]  /*0070*/  @P0 EXIT ;  /* 0x000000000000094d */ /* 0x000fea0003800000 */
[----:B------:R-:W-:-:S13]  /*0080*/  ISETP.NE.AND P0, PT, R2, RZ, PT ;  /* 0x000000ff0200720c */ /* 0x000fda0003f05270 */
[----:B------:R-:W-:Y:S05]  /*0090*/  @!P0 EXIT ;  /* 0x000000000000894d */ /* 0x000fea0003800000 */
[----:B------:R-:W-:-:S13]  /*00a0*/  ISETP.NE.AND P0, PT, R2, 0x31, PT ;  /* 0x000000310200780c */ /* 0x000fda0003f05270 */
[----:B------:R-:W-:Y:S05]  /*00b0*/  @!P0 EXIT ;  /* 0x000000000000894d */ /* 0x000fea0003800000 */
[----:B------:R-:W-:-:S13]  /*00c0*/  ISETP.NE.AND P0, PT, R7, RZ, PT ;  /* 0x000000ff0700720c */ /* 0x000fda0003f05270 */
[----:B------:R-:W-:Y:S05]  /*00d0*/  @!P0 EXIT ;  /* 0x000000000000894d */ /* 0x000fea0003800000 */
[----:B------:R-:W-:-:S13]  /*00e0*/  ISETP.NE.AND P0, PT, R7, 0x31, PT ;  /* 0x000000310700780c */ /* 0x000fda0003f05270 */
[----:B------:R-:W-:Y:S05]  /*00f0*/  @!P0 EXIT ;  /* 0x000000000000894d */ /* 0x000fea0003800000 */
[----:B------:R-:W0:Y:S01]  /*0100*/  LDC.64 R4, c[0x0][0x380] ;  /* 0x0000e000ff047b82 */ /* 0x000e220000000a00 */
[----:B------:R-:W1:Y:S01]  /*0110*/  LDCU.64 UR4, c[0x0][0x358] ;  /* 0x00006b00ff0477ac */ /* 0x000e620008000a00 */
[----:B------:R-:W-:-:S05]  /*0120*/  IADD3 R0, PT, PT, R0, R9, RZ ;  /* 0x0000000900007210 */ /* 0x000fca0007ffe0ff */
[----:B------:R-:W-:-:S05]  /*0130*/  IMAD R0, R9, -0x2, R0 ;  /* 0xfffffffe09007824 */ /* 0x000fca00078e0200 */
[----:B------:R-:W-:Y:S01]  /*0140*/  IADD3 R7, PT, PT, R0, R7, RZ ;  /* 0x0000000700077210 */ /* 0x000fe20007ffe0ff */
[----:B0-----:R-:W-:-:S03]  /*0150*/  IMAD.WIDE R2, R11, 0x4, R4 ;  /* 0x000000040b027825 */ /* 0x001fc600078e0204 */
[----:B------:R-:W-:Y:S02]  /*0160*/  LEA R8, P0, R9, R2, 0x2 ;  /* 0x0000000209087211 */ /* 0x000fe400078010ff */
[----:B-1----:R-:W2:Y:S02]  /*0170*/  LDG.E R0, desc[UR4][R2.64+0x4] ;  /* 0x0000040402007981 */ /* 0x002ea4000c1e1900 */
[----:B------:R-:W-:Y:S02]  /*0180*/  IADD3.X R9, PT, PT, RZ, R3, RZ, P0, !PT ;  /* 0x00000003ff097210 */ /* 0x000fe400007fe4ff */
[----:B------:R-:W2:Y:S01]  /*0190*/  LDG.E R13, desc[UR4][R2.64+-0x4] ;  /* 0xfffffc04020d7981 */ /* 0x000ea2000c1e1900 */
[----:B------:R-:W-:Y:S02]  /*01a0*/  IMAD.WIDE R4, R7, 0x4, R4 ;  /* 0x0000000407047825 */ /* 0x000fe400078e0204 */
[----:B------:R-:W0:Y:S01]  /*01b0*/  LDC.64 R6, c[0x0][0x388] ;  /* 0x0000e200ff067b82 */ /* 0x000e220000000a00 */
[----:B------:R-:W3:Y:S04]  /*01c0*/  LDG.E R9, desc[UR4][R8.64] ;  /* 0x0000000408097981 */ /* 0x000ee8000c1e1900 */
[----:B------:R-:W4:Y:S01]  /*01d0*/  LDG.E R5, desc[UR4][R4.64] ;  /* 0x0000000404057981 */ /* 0x000f22000c1e1900 */
[----:B0-----:R-:W-:-:S04]  /*01e0*/  IMAD.WIDE R6, R11, 0x4, R6 ;  /* 0x000000040b067825 */ /* 0x001fc800078e0206 */
[----:B--2---:R-:W-:-:S04]  /*01f0*/  FADD R0, R0, R13 ;  /* 0x0000000d00007221 */ /* 0x004fc80000000000 */
[----:B---3--:R-:W-:-:S04]  /*0200*/  FADD R0, R0, R9 ;  /* 0x0000000900007221 */ /* 0x008fc80000000000 */
[----:B----4-:R-:W-:-:S04]  /*0210*/  FADD R0, R0, R5 ;  /* 0x0000000500007221 */ /* 0x010fc80000000000 */
[----:B------:R-:W-:-:S05]  /*0220*/  FMUL R11, R0, 0.25 ;  /* 0x3e800000000b7820 */ /* 0x000fca0000400000 */
[----:B------:R-:W-:Y:S01]  /*0230*/  STG.E desc[UR4][R6.64], R11 ;  /* 0x0000000b06007986 */ /* 0x000fe2000c101904 */
[----:B------:R-:W-:Y:S05]  /*0240*/  EXIT ;  /* 0x000000000000794d */ /* 0x000fea0003800000 */
.L_x_0:
[----:B------:R-:W-:-:S00]  /*0250*/  BRA `(.L_x_0) ;  /* 0xfffffffc00fc7947 */ /* 0x000fc0000383ffff */
[----:B------:R-:W-:-:S00]  /*0260*/  NOP ;  /* 0x0000000000007918 */ /* 0x000fc00000000000 */
        /* <DEDUP_REMOVED lines=9> */
.L_x_2:


//--------------------- .text._Z4InitPf           --------------------------
	.section	.text._Z4InitPf,"ax",@progbits
	.align	128
        .global         _Z4InitPf
        .type           _Z4InitPf,@function
        .size           _Z4InitPf,(.L_x_3 - _Z4InitPf)
        .other          _Z4InitPf,@"STO_CUDA_ENTRY STV_DEFAULT"
_Z4InitPf:
.text._Z4InitPf:
[----:B------:R-:W-:Y:S01]  /*0000*/  LDC R1, c[0x0][0x37c] ;  /* 0x0000df00ff017b82 */ /* 0x000fe20000000800 */
[----:B------:R-:W0:Y:S07]  /*0010*/  S2R R0, SR_TID.X ;  /* 0x0000000000007919 */ /* 0x000e2e0000002100 */
[----:B------:R-:W0:Y:S08]  /*0020*/  S2UR UR4, SR_CTAID.X ;  /* 0x00000000000479c3 */ /* 0x000e300000002500 */
[----:B------:R-:W0:Y:S02]  /*0030*/  LDC R5, c[0x0][0x360] ;  /* 0x0000d800ff057b82 */ /* 0x000e240000000800 */
[----:B0-----:R-:W-:-:S05]  /*0040*/  IMAD R5, R5, UR4, R0 ;  /* 0x0000000405057c24 */ /* 0x001fca000f8e0200 */
[----:B------:R-:W-:-:S13]  /*0050*/  ISETP.GT.AND P0, PT, R5, 0x9c3, PT ;  /* 0x000009c30500780c */ /* 0x000fda0003f04270 */
[----:B------:R-:W-:Y:S05]  /*0060*/  @P0 EXIT ;  /* 0x000000000000094d */ /* 0x000fea0003800000 */
[----:B------:R-:W-:Y:S01]  /*0070*/  ISETP.NE.AND P0, PT, RZ, UR4, PT ;  /* 0x00000004ff007c0c */ /* 0x000fe2000bf05270 */
[----:B------:R-:W0:-:S12]  /*0080*/  LDCU.64 UR6, c[0x0][0x358] ;  /* 0x00006b00ff0677ac */ /* 0x000e180008000a00 */
[----:B------:R-:W1:Y:S02]  /*0090*/  @P0 LDC.64 R2, c[0x0][0x380] ;  /* 0x0000e000ff020b82 */ /* 0x000e640000000a00 */
[----:B-1----:R-:W-:-:S05]  /*00a0*/  @P0 IMAD.WIDE R2, R5, 0x4, R2 ;  /* 0x0000000405020825 */ /* 0x002fca00078e0202 */
[----:B0-----:R0:W-:Y:S01]  /*00b0*/  @P0 STG.E desc[UR6][R2.64], RZ ;  /* 0x000000ff02000986 */ /* 0x0011e2000c101906 */
[----:B------:R-:W-:Y:S05]  /*00c0*/  @P0 EXIT ;  /* 0x000000000000094d */ /* 0x000fea0003800000 */
[----:B------:R-:W-:-:S04]  /*00d0*/  ISETP.NE.AND P0, PT, R0, RZ, PT ;  /* 0x000000ff0000720c */ /* 0x000fc80003f05270 */
[----:B------:R-:W-:-:S13]  /*00e0*/  ISETP.NE.AND P0, PT, R0, 0x31, P0 ;  /* 0x000000310000780c */ /* 0x000fda0000705270 */
[----:B0-----:R-:W0:Y:S02]  /*00f0*/  @!P0 LDC.64 R2, c[0x0][0x380] ;  /* 0x0000e000ff028b82 */ /* 0x001e240000000a00 */
[----:B0-----:R-:W-:-:S05]  /*0100*/  @!P0 IMAD.WIDE.U32 R2, R5, 0x4, R2 ;  /* 0x0000000405028825 */ /* 0x001fca00078e0002 */
[----:B------:R0:W-:Y:S01]  /*0110*/  @!P0 STG.E desc[UR6][R2.64], RZ ;  /* 0x000000ff02008986 */ /* 0x0001e2000c101906 */
[----:B------:R-:W-:Y:S05]  /*0120*/  @!P0 EXIT ;  /* 0x000000000000894d */ /* 0x000fea0003800000 */
[----:B0-----:R-:W0:Y:S01]  /*0130*/  LDC.64 R2, c[0x0][0x380] ;  /* 0x0000e000ff027b82 */ /* 0x001e220000000a00 */
[----:B------:R-:W-:Y:S02]  /*0140*/  HFMA2 R7, -RZ, RZ, 1.875, 0 ;  /* 0x3f800000ff077431 */ /* 0x000fe400000001ff */
[----:B0-----:R-:W-:-:S05]  /*0150*/  IMAD.WIDE.U32 R2, R5, 0x4, R2 ;  /* 0x0000000405027825 */ /* 0x001fca00078e0002 */
[----:B------:R-:W-:Y:S01]  /*0160*/  STG.E desc[UR6][R2.64], R7 ;  /* 0x0000000702007986 */ /* 0x000fe2000c101906 */
[----:B------:R-:W-:Y:S05]  /*0170*/  EXIT ;  /* 0x000000000000794d */ /* 0x000fea0003800000 */
.L_x_1:
        /* <DEDUP_REMOVED lines=16> */
.L_x_3:


//--------------------- .nv.shared.reserved.0     --------------------------
	.section	.nv.shared.reserved.0,"aw",@nobits
	.weak		__nv_reservedSMEM_offset_0_alias
	.size		__nv_reservedSMEM_offset_0_alias, 0, 64
	.other		__nv_reservedSMEM_offset_0_alias,@"STO_CUDA_RESERVED_SHARED STV_DEFAULT"
__nv_reservedSMEM_offset_0_alias:
	.zero		0
	.zero		64


//--------------------- .nv.constant0._Z4StepPfS_ --------------------------
	.section	.nv.constant0._Z4StepPfS_,"a",@progbits
	.sectionflags	@""
	.align	4
.nv.constant0._Z4StepPfS_:
	.zero		912


//--------------------- .nv.constant0._Z4InitPf   --------------------------
	.section	.nv.constant0._Z4InitPf,"a",@progbits
	.sectionflags	@""
	.align	4
.nv.constant0._Z4InitPf:
	.zero		904


//--------------------- SYMBOLS --------------------------

	.type		.nv.reservedSmem.offset0,@object
	.size		.nv.reservedSmem.offset0,0x4
